//
// Generated by NVIDIA NVVM Compiler
//
// Compiler Build ID: CL-36424714
// Cuda compilation tools, release 13.0, V13.0.88
// Based on NVVM 20.0.0
//

.version 9.0
.target sm_100
.address_size 64

	// .globl	default_function_kernel

.visible .entry default_function_kernel(
	.param .u64 .ptr .align 1 default_function_kernel_param_0,
	.param .u64 .ptr .align 1 default_function_kernel_param_1
)
.maxntid 16
{
	.reg .pred 	%p<2>;
	.reg .b32 	%r<8>;
	.reg .b32 	%f<3>;
	.reg .b64 	%rd<8>;

	ld.param.u64 	%rd1, [default_function_kernel_param_0];
	ld.param.u64 	%rd2, [default_function_kernel_param_1];
	mov.u32 	%r1, %ctaid.x;
	shl.b32 	%r3, %r1, 3;
	mov.u32 	%r2, %tid.x;
	shr.u32 	%r4, %r2, 1;
	or.b32  	%r5, %r3, %r4;
	setp.gt.u32 	%p1, %r5, 56;
	@%p1 bra 	$L__BB0_2;
	cvta.to.global.u64 	%rd3, %rd2;
	cvta.to.global.u64 	%rd4, %rd1;
	shl.b32 	%r6, %r1, 4;
	or.b32  	%r7, %r6, %r2;
	mul.wide.u32 	%rd5, %r7, 4;
	add.s64 	%rd6, %rd3, %rd5;
	ld.global.nc.f32 	%f1, [%rd6];
	lg2.approx.f32 	%f2, %f1;
	add.s64 	%rd7, %rd4, %rd5;
	st.global.f32 	[%rd7], %f2;
$L__BB0_2:
	ret;

}


// ===== COMPILED SASS (sm_100) =====

	.target	sm_100

	.elftype	@"ET_EXEC"


//--------------------- .note.nv.tkinfo           --------------------------
	.section	.note.nv.tkinfo,"",@"SHT_NOTE"
	.sectionflags	@"SHF_NOTE_NV_TKINFO"
	.tkinfo
        /*0018*/ 	.word	0x00000002
        /*0030*/ 	.string	""
        /*0030*/ 	.string	"ptxas"
        /*0030*/ 	.string	"Cuda compilation tools, release 13.0, V13.0.88"
        /*0030*/ 	.string	"Build cuda_13.0.r13.0/compiler.36424714_0"
        /*0030*/ 	.string	"-arch sm_100 -m 64 "



//--------------------- .note.nv.cuinfo           --------------------------
	.section	.note.nv.cuinfo,"",@"SHT_NOTE"
	.sectionflags	@"SHF_NOTE_NV_CUINFO"
        /*0018*/ 	.short	0x0002
        /*001a*/ 	.short	0x0064
        /*001c*/ 	.short	0x0082
	.zero		2


//--------------------- .nv.info                  --------------------------
	.section	.nv.info,"",@"SHT_CUDA_INFO"
	.align	4


	//----- nvinfo : EIATTR_REGCOUNT
	.align		4
        /*0000*/ 	.byte	0x04, 0x2f
        /*0002*/ 	.short	(.L_1 - .L_0)
	.align		4
.L_0:
        /*0004*/ 	.word	index@(default_function_kernel)
        /*0008*/ 	.word	0x0000000c


	//----- nvinfo : EIATTR_FRAME_SIZE
	.align		4
.L_1:
        /*000c*/ 	.byte	0x04, 0x11
        /*000e*/ 	.short	(.L_3 - .L_2)
	.align		4
.L_2:
        /*0010*/ 	.word	index@(default_function_kernel)
        /*0014*/ 	.word	0x00000000


	//----- nvinfo : EIATTR_MIN_STACK_SIZE
	.align		4
.L_3:
        /*0018*/ 	.byte	0x04, 0x12
        /*001a*/ 	.short	(.L_5 - .L_4)
	.align		4
.L_4:
        /*001c*/ 	.word	index@(default_function_kernel)
        /*0020*/ 	.word	0x00000000
.L_5:


//--------------------- .nv.compat                --------------------------
	.section	.nv.compat,"",@"SHT_CUDA_COMPAT_INFO"
	.align	4
        /*0000*/ 	.byte	0x02, 0x09, 0x00, 0x00, 0x02, 0x02, 0x01, 0x00, 0x02, 0x05, 0x05, 0x00, 0x03, 0x07, 0x01, 0x01
        /*0010*/ 	.byte	0x02, 0x03, 0x00, 0x00, 0x02, 0x06, 0x01, 0x00, 0x04, 0x0b, 0x08, 0x00, 0x01, 0x00, 0x00, 0x00
        /*0020*/ 	.byte	0x00, 0x00, 0x00, 0x00


//--------------------- .nv.info.default_function_kernel --------------------------
	.section	.nv.info.default_function_kernel,"",@"SHT_CUDA_INFO"
	.sectionflags	@""
	.align	4


	//----- nvinfo : EIATTR_CUDA_API_VERSION
	.align		4
        /*0000*/ 	.byte	0x04, 0x37
        /*0002*/ 	.short	(.L_7 - .L_6)
.L_6:
        /*0004*/ 	.word	0x00000082


	//----- nvinfo : EIATTR_KPARAM_INFO
	.align		4
.L_7:
        /*0008*/ 	.byte	0x04, 0x17
        /*000a*/ 	.short	(.L_9 - .L_8)
.L_8:
        /*000c*/ 	.word	0x00000000
        /*0010*/ 	.short	0x0001
        /*0012*/ 	.short	0x0008
        /*0014*/ 	.byte	0x00, 0xf5, 0x21, 0x00


	//----- nvinfo : EIATTR_KPARAM_INFO
	.align		4
.L_9:
        /*0018*/ 	.byte	0x04, 0x17
        /*001a*/ 	.short	(.L_11 - .L_10)
.L_10:
        /*001c*/ 	.word	0x00000000
        /*0020*/ 	.short	0x0000
        /*0022*/ 	.short	0x0000
        /*0024*/ 	.byte	0x00, 0xf5, 0x21, 0x00


	//----- nvinfo : EIATTR_SPARSE_MMA_MASK
	.align		4
.L_11:
        /*0028*/ 	.byte	0x03, 0x50
        /*002a*/ 	.short	0x0000


	//----- nvinfo : EIATTR_MAXREG_COUNT
	.align		4
        /*002c*/ 	.byte	0x03, 0x1b
        /*002e*/ 	.short	0x00ff


	//----- nvinfo : EIATTR_MERCURY_ISA_VERSION
	.align		4
        /*0030*/ 	.byte	0x03, 0x5f
        /*0032*/ 	.short	0x0101


	//----- nvinfo : EIATTR_VRC_CTA_INIT_COUNT
	.align		4
        /*0034*/ 	.byte	0x02, 0x4a
	.zero		1
	.zero		1


	//----- nvinfo : EIATTR_EXIT_INSTR_OFFSETS
	.align		4
        /*0038*/ 	.byte	0x04, 0x1c
        /*003a*/ 	.short	(.L_13 - .L_12)


	//   ....[0]....
.L_12:
        /*003c*/ 	.word	0x00000070


	//   ....[1]....
        /*0040*/ 	.word	0x00000150


	//----- nvinfo : EIATTR_MAX_THREADS
	.align		4
.L_13:
        /*0044*/ 	.byte	0x04, 0x05
        /*0046*/ 	.short	(.L_15 - .L_14)
.L_14:
        /*0048*/ 	.word	0x00000010
        /*004c*/ 	.word	0x00000001
        /*0050*/ 	.word	0x00000001


	//----- nvinfo : EIATTR_CBANK_PARAM_SIZE
	.align		4
.L_15:
        /*0054*/ 	.byte	0x03, 0x19
        /*0056*/ 	.short	0x0010


	//----- nvinfo : EIATTR_PARAM_CBANK
	.align		4
        /*0058*/ 	.byte	0x04, 0x0a
        /*005a*/ 	.short	(.L_17 - .L_16)
	.align		4
.L_16:
        /*005c*/ 	.word	index@(.nv.constant0.default_function_kernel)
        /*0060*/ 	.short	0x0380
        /*0062*/ 	.short	0x0010


	//----- nvinfo : EIATTR_SW_WAR
	.align		4
.L_17:
        /*0064*/ 	.byte	0x04, 0x36
        /*0066*/ 	.short	(.L_19 - .L_18)
.L_18:
        /*0068*/ 	.word	0x00000008
.L_19:


//--------------------- .nv.callgraph             --------------------------
	.section	.nv.callgraph,"",@"SHT_CUDA_CALLGRAPH"
	.align	4
	.sectionentsize	8
	.align		4
        /*0000*/ 	.word	0x00000000
	.align		4
        /*0004*/ 	.word	0xffffffff
	.align		4
        /*0008*/ 	.word	0x00000000
	.align		4
        /*000c*/ 	.word	0xfffffffe
	.align		4
        /*0010*/ 	.word	0x00000000
	.align		4
        /*0014*/ 	.word	0xfffffffd
	.align		4
        /*0018*/ 	.word	0x00000000
	.align		4
        /*001c*/ 	.word	0xfffffffc


//--------------------- .text.default_function_kernel --------------------------
	.section	.text.default_function_kernel,"ax",@progbits
	.align	128
        .global         default_function_kernel
        .type           default_function_kernel,@function
        .size           default_function_kernel,(.L_x_1 - default_function_kernel)
        .other          default_function_kernel,@"STO_CUDA_ENTRY STV_DEFAULT"
default_function_kernel:
.text.default_function_kernel:
[----:B------:R-:W-:Y:S01]  /*0000*/  LDC R1, c[0x0][0x37c] ;  /* 0x0000df00ff017b82 */ /* 0x000fe20000000800 */
[----:B------:R-:W0:Y:S07]  /*0010*/  S2R R7, SR_TID.X ;  /* 0x0000000000077919 */ /* 0x000e2e0000002100 */
[----:B------:R-:W1:Y:S02]  /*0020*/  S2UR UR5, SR_CTAID.X ;  /* 0x00000000000579c3 */ /* 0x000e640000002500 */
[----:B-1----:R-:W-:Y:S01]  /*0030*/  USHF.L.U32 UR4, UR5, 0x3, URZ ;  /* 0x0000000305047899 */ /* 0x002fe200080006ff */
[----:B0-----:R-:W-:-:S05]  /*0040*/  SHF.R.U32.HI R0, RZ, 0x1, R7 ;  /* 0x00000001ff007819 */ /* 0x001fca0000011607 */
[----:B------:R-:W-:-:S04]  /*0050*/  LOP3.LUT R0, R0, UR4, RZ, 0xfc, !PT ;  /* 0x0000000400007c12 */ /* 0x000fc8000f8efcff */
[----:B------:R-:W-:-:S13]  /*0060*/  ISETP.GT.U32.AND P0, PT, R0, 0x38, PT ;  /* 0x000000380000780c */ /* 0x000fda0003f04070 */
[----:B------:R-:W-:Y:S05]  /*0070*/  @P0 EXIT ;  /* 0x000000000000094d */ /* 0x000fea0003800000 */
[----:B------:R-:W0:Y:S01]  /*0080*/  LDC.64 R2, c[0x0][0x388] ;  /* 0x0000e200ff027b82 */ /* 0x000e220000000a00 */
[----:B------:R-:W1:Y:S01]  /*0090*/  LDCU.64 UR6, c[0x0][0x358] ;  /* 0x00006b00ff0677ac */ /* 0x000e620008000a00 */
[----:B------:R-:W-:-:S06]  /*00a0*/  USHF.L.U32 UR4, UR5, 0x4, URZ ;  /* 0x0000000405047899 */ /* 0x000fcc00080006ff */
[----:B------:R-:W2:Y:S01]  /*00b0*/  LDC.64 R4, c[0x0][0x380] ;  /* 0x0000e000ff047b82 */ /* 0x000ea20000000a00 */
[----:B------:R-:W-:-:S05]  /*00c0*/  LOP3.LUT R7, R7, UR4, RZ, 0xfc, !PT ;  /* 0x0000000407077c12 */ /* 0x000fca000f8efcff */
[----:B0-----:R-:W-:-:S05]  /*00d0*/  IMAD.WIDE.U32 R2, R7, 0x4, R2 ;  /* 0x0000000407027825 */ /* 0x001fca00078e0002 */
[----:B-1----:R-:W3:Y:S01]  /*00e0*/  LDG.E.CONSTANT R0, desc[UR6][R2.64] ;  /* 0x0000000602007981 */ /* 0x002ee2000c1e9900 */
[----:B--2---:R-:W-:Y:S01]  /*00f0*/  IMAD.WIDE.U32 R4, R7, 0x4, R4 ;  /* 0x0000000407047825 */ /* 0x004fe200078e0004 */
[----:B---3--:R-:W-:-:S13]  /*0100*/  FSETP.GEU.AND P0, PT, |R0|, 1.175494350822287508e-38, PT ;  /* 0x008000000000780b */ /* 0x008fda0003f0e200 */
[----:B------:R-:W-:-:S04]  /*0110*/  @!P0 FMUL R0, R0, 16777216 ;  /* 0x4b80000000008820 */ /* 0x000fc80000400000 */
[----:B------:R-:W0:Y:S02]  /*0120*/  MUFU.LG2 R9, R0 ;  /* 0x0000000000097308 */ /* 0x000e240000000c00 */
[----:B0-----:R-:W-:-:S05]  /*0130*/  @!P0 FADD R9, R9, -24 ;  /* 0xc1c0000009098421 */ /* 0x001fca0000000000 */
[----:B------:R-:W-:Y:S01]  /*0140*/  STG.E desc[UR6][R4.64], R9 ;  /* 0x0000000904007986 */ /* 0x000fe2000c101906 */
[----:B------:R-:W-:Y:S05]  /*0150*/  EXIT ;  /* 0x000000000000794d */ /* 0x000fea0003800000 */
.L_x_0:
[----:B------:R-:W-:-:S00]  /*0160*/  BRA `(.L_x_0) ;  /* 0xfffffffc00fc7947 */ /* 0x000fc0000383ffff */
[----:B------:R-:W-:-:S00]  /*0170*/  NOP ;  /* 0x0000000000007918 */ /* 0x000fc00000000000 */
        /* <DEDUP_REMOVED lines=8> */
.L_x_1:


//--------------------- .nv.shared.reserved.0     --------------------------
	.section	.nv.shared.reserved.0,"aw",@nobits
	.weak		__nv_reservedSMEM_offset_0_alias
	.size		__nv_reservedSMEM_offset_0_alias, 0, 64
	.other		__nv_reservedSMEM_offset_0_alias,@"STO_CUDA_RESERVED_SHARED STV_DEFAULT"
__nv_reservedSMEM_offset_0_alias:
	.zero		0
	.zero		64


//--------------------- .nv.constant0.default_function_kernel --------------------------
	.section	.nv.constant0.default_function_kernel,"a",@progbits
	.sectionflags	@""
	.align	4
.nv.constant0.default_function_kernel:
	.zero		912


//--------------------- SYMBOLS --------------------------

	.type		.nv.reservedSmem.offset0,@object
	.size		.nv.reservedSmem.offset0,0x4
